	.headerflags	@"EF_CUDA_TEXMODE_UNIFIED EF_CUDA_64BIT_ADDRESS EF_CUDA_SM86 EF_CUDA_VIRTUAL_SM(EF_CUDA_SM86)"
	.elftype	@"ET_EXEC"


//--------------------- .nv.info                  --------------------------
	.section	.nv.info,"",@"SHT_CUDA_INFO"
	.align	4


	//----- nvinfo : EIATTR_REGCOUNT
	.align		4
        /*0000*/ 	.byte	0x04, 0x2f
        /*0002*/ 	.short	(.L_1 - .L_0)
	.align		4
.L_0:
        /*0004*/ 	.word	index@(triton_)
        /*0008*/ 	.word	0x00000019


	//----- nvinfo : EIATTR_MAX_STACK_SIZE
	.align		4
.L_1:
        /*000c*/ 	.byte	0x04, 0x23
        /*000e*/ 	.short	(.L_3 - .L_2)
	.align		4
.L_2:
        /*0010*/ 	.word	index@(triton_)
        /*0014*/ 	.word	0x00000000


	//----- nvinfo : EIATTR_MIN_STACK_SIZE
	.align		4
.L_3:
        /*0018*/ 	.byte	0x04, 0x12
        /*001a*/ 	.short	(.L_5 - .L_4)
	.align		4
.L_4:
        /*001c*/ 	.word	index@(triton_)
        /*0020*/ 	.word	0x00000000


	//----- nvinfo : EIATTR_FRAME_SIZE
	.align		4
.L_5:
        /*0024*/ 	.byte	0x04, 0x11
        /*0026*/ 	.short	(.L_7 - .L_6)
	.align		4
.L_6:
        /*0028*/ 	.word	index@(triton_)
        /*002c*/ 	.word	0x00000000
.L_7:


//--------------------- .nv.info.triton_          --------------------------
	.section	.nv.info.triton_,"",@"SHT_CUDA_INFO"
	.align	4


	//----- nvinfo : EIATTR_CUDA_API_VERSION
	.align		4
        /*0000*/ 	.byte	0x04, 0x37
        /*0002*/ 	.short	(.L_9 - .L_8)
.L_8:
        /*0004*/ 	.word	0x0000007b


	//----- nvinfo : EIATTR_SW2861232_WAR
	.align		4
.L_9:
        /*0008*/ 	.byte	0x01, 0x35
	.zero		2


	//----- nvinfo : EIATTR_PARAM_CBANK
	.align		4
        /*000c*/ 	.byte	0x04, 0x0a
        /*000e*/ 	.short	(.L_11 - .L_10)
	.align		4
.L_10:
        /*0010*/ 	.word	index@(.nv.constant0.triton_)
        /*0014*/ 	.short	0x0160
        /*0016*/ 	.short	0x0020


	//----- nvinfo : EIATTR_CBANK_PARAM_SIZE
	.align		4
.L_11:
        /*0018*/ 	.byte	0x03, 0x19
        /*001a*/ 	.short	0x0020


	//----- nvinfo : EIATTR_KPARAM_INFO
	.align		4
        /*001c*/ 	.byte	0x04, 0x17
        /*001e*/ 	.short	(.L_13 - .L_12)
.L_12:
        /*0020*/ 	.word	0x00000000
        /*0024*/ 	.short	0x0004
        /*0026*/ 	.short	0x001c
        /*0028*/ 	.byte	0x00, 0xf0, 0x11, 0x00


	//----- nvinfo : EIATTR_KPARAM_INFO
	.align		4
.L_13:
        /*002c*/ 	.byte	0x04, 0x17
        /*002e*/ 	.short	(.L_15 - .L_14)
.L_14:
        /*0030*/ 	.word	0x00000000
        /*0034*/ 	.short	0x0003
        /*0036*/ 	.short	0x0018
        /*0038*/ 	.byte	0x00, 0xf0, 0x11, 0x00


	//----- nvinfo : EIATTR_KPARAM_INFO
	.align		4
.L_15:
        /*003c*/ 	.byte	0x04, 0x17
        /*003e*/ 	.short	(.L_17 - .L_16)
.L_16:
        /*0040*/ 	.word	0x00000000
        /*0044*/ 	.short	0x0002
        /*0046*/ 	.short	0x0010
        /*0048*/ 	.byte	0x00, 0xf0, 0x21, 0x00


	//----- nvinfo : EIATTR_KPARAM_INFO
	.align		4
.L_17:
        /*004c*/ 	.byte	0x04, 0x17
        /*004e*/ 	.short	(.L_19 - .L_18)
.L_18:
        /*0050*/ 	.word	0x00000000
        /*0054*/ 	.short	0x0001
        /*0056*/ 	.short	0x0008
        /*0058*/ 	.byte	0x00, 0xf0, 0x21, 0x00


	//----- nvinfo : EIATTR_KPARAM_INFO
	.align		4
.L_19:
        /*005c*/ 	.byte	0x04, 0x17
        /*005e*/ 	.short	(.L_21 - .L_20)
.L_20:
        /*0060*/ 	.word	0x00000000
        /*0064*/ 	.short	0x0000
        /*0066*/ 	.short	0x0000
        /*0068*/ 	.byte	0x00, 0xf0, 0x21, 0x00


	//----- nvinfo : EIATTR_MAXREG_COUNT
	.align		4
.L_21:
        /*006c*/ 	.byte	0x03, 0x1b
        /*006e*/ 	.short	0x00ff


	//----- nvinfo : EIATTR_COOP_GROUP_MASK_REGIDS
	.align		4
        /*0070*/ 	.byte	0x04, 0x29
        /*0072*/ 	.short	(.L_23 - .L_22)


	//   ....[0]....
.L_22:
        /*0074*/ 	.word	0xffffffff


	//   ....[1]....
        /*0078*/ 	.word	0xffffffff


	//   ....[2]....
        /*007c*/ 	.word	0xffffffff


	//   ....[3]....
        /*0080*/ 	.word	0xffffffff


	//   ....[4]....
        /*0084*/ 	.word	0xffffffff


	//   ....[5]....
        /*0088*/ 	.word	0xffffffff


	//   ....[6]....
        /*008c*/ 	.word	0xffffffff


	//   ....[7]....
        /*0090*/ 	.word	0xffffffff


	//----- nvinfo : EIATTR_COOP_GROUP_INSTR_OFFSETS
	.align		4
.L_23:
        /*0094*/ 	.byte	0x04, 0x28
        /*0096*/ 	.short	(.L_25 - .L_24)


	//   ....[0]....
.L_24:
        /*0098*/ 	.word	0x00000280


	//   ....[1]....
        /*009c*/ 	.word	0x00000290


	//   ....[2]....
        /*00a0*/ 	.word	0x000002c0


	//   ....[3]....
        /*00a4*/ 	.word	0x000002d0


	//   ....[4]....
        /*00a8*/ 	.word	0x00000470


	//   ....[5]....
        /*00ac*/ 	.word	0x000004a0


	//   ....[6]....
        /*00b0*/ 	.word	0x000004f0


	//   ....[7]....
        /*00b4*/ 	.word	0x00000500


	//----- nvinfo : EIATTR_EXIT_INSTR_OFFSETS
	.align		4
.L_25:
        /*00b8*/ 	.byte	0x04, 0x1c
        /*00ba*/ 	.short	(.L_27 - .L_26)


	//   ....[0]....
.L_26:
        /*00bc*/ 	.word	0x00000590


	//   ....[1]....
        /*00c0*/ 	.word	0x000005d0


	//----- nvinfo : EIATTR_MAX_THREADS
	.align		4
.L_27:
        /*00c4*/ 	.byte	0x04, 0x05
        /*00c6*/ 	.short	(.L_29 - .L_28)
.L_28:
        /*00c8*/ 	.word	0x00000100
        /*00cc*/ 	.word	0x00000001
        /*00d0*/ 	.word	0x00000001
.L_29:


//--------------------- .nv.rel.action            --------------------------
	.section	.nv.rel.action,"",@"SHT_CUDA_RELOCINFO"
	.align	8
	.sectionentsize	8
        /*0000*/ 	.byte	0x73, 0x00, 0x00, 0x00, 0x00, 0x00, 0x00, 0x00, 0x00, 0x00, 0x00, 0x11, 0x25, 0x00, 0x05, 0x36


//--------------------- .nv.constant0.triton_     --------------------------
	.section	.nv.constant0.triton_,"a",@progbits
	.align	4
.nv.constant0.triton_:
	.zero		384


//--------------------- .text.triton_             --------------------------
	.section	.text.triton_,"ax",@progbits
	.sectionflags	@"SHF_BARRIERS=1"
	.sectioninfo	@"SHI_REGISTERS=25"
	.align	128
        .global         triton_
        .type           triton_,@function
        .size           triton_,(.L_x_1 - triton_)
        .other          triton_,@"STO_CUDA_ENTRY STV_DEFAULT"
triton_:
.text.triton_:
[----:B------:R-:W-:-:S02]  /*0000*/  MOV R1, c[0x0][0x28] ;  /* 0x00000a0000017a02 */ /* 0x000fc40000000f00 */
[----:B------:R-:W0:Y:S01]  /*0010*/  S2R R2, SR_TID.X ;  /* 0x0000000000027919 */ /* 0x000e220000002100 */
[----:B------:R-:W-:Y:S01]  /*0020*/  MOV R12, 0x4 ;  /* 0x00000004000c7802 */ /* 0x000fe20000000f00 */
[----:B------:R-:W-:Y:S01]  /*0030*/  CS2R R8, SRZ ;  /* 0x0000000000087805 */ /* 0x000fe2000001ff00 */
[----:B------:R-:W-:Y:S01]  /*0040*/  CS2R R10, SRZ ;  /* 0x00000000000a7805 */ /* 0x000fe2000001ff00 */
[----:B------:R-:W1:Y:S01]  /*0050*/  S2R R3, SR_CTAID.X ;  /* 0x0000000000037919 */ /* 0x000e620000002500 */
[----:B------:R-:W-:Y:S01]  /*0060*/  ULDC.64 UR4, c[0x0][0x118] ;  /* 0x0000460000047ab9 */ /* 0x000fe20000000a00 */
[----:B0-----:R-:W-:Y:S02]  /*0070*/  SHF.R.U32.HI R0, RZ, 0x2, R2 ;  /* 0x00000002ff007819 */ /* 0x001fe40000011602 */
[----:B------:R-:W-:Y:S02]  /*0080*/  SHF.L.U32 R5, R2, 0x2, RZ ;  /* 0x0000000202057819 */ /* 0x000fe400000006ff */
[----:B-1----:R-:W-:-:S02]  /*0090*/  SHF.L.U32 R3, R3, 0x7, RZ ;  /* 0x0000000703037819 */ /* 0x002fc400000006ff */
[----:B------:R-:W-:Y:S02]  /*00a0*/  SGXT.U32 R0, R0, 0x6 ;  /* 0x000000060000781a */ /* 0x000fe40000000000 */
[----:B------:R-:W-:Y:S02]  /*00b0*/  LOP3.LUT R6, R5, 0xc, RZ, 0xc0, !PT ;  /* 0x0000000c05067812 */ /* 0x000fe400078ec0ff */
[C---:B------:R-:W-:Y:S02]  /*00c0*/  LOP3.LUT R4, R3.reuse, R0, RZ, 0xfc, !PT ;  /* 0x0000000003047212 */ /* 0x040fe400078efcff */
[----:B------:R-:W-:Y:S02]  /*00d0*/  LOP3.LUT R5, R3, 0x40, R0, 0xfe, !PT ;  /* 0x0000004003057812 */ /* 0x000fe400078efe00 */
[----:B------:R-:W-:Y:S02]  /*00e0*/  ISETP.GE.AND P0, PT, R4, c[0x0][0x178], PT ;  /* 0x00005e0004007a0c */ /* 0x000fe40003f06270 */
[----:B------:R-:W-:-:S02]  /*00f0*/  ISETP.GE.AND P1, PT, R5, c[0x0][0x178], PT ;  /* 0x00005e0005007a0c */ /* 0x000fc40003f26270 */
[-C--:B------:R-:W-:Y:S02]  /*0100*/  LEA R15, R4, R6.reuse, 0x4 ;  /* 0x00000006040f7211 */ /* 0x080fe400078e20ff */
[----:B------:R-:W-:Y:S02]  /*0110*/  LEA R17, R5, R6, 0x4 ;  /* 0x0000000605117211 */ /* 0x000fe400078e20ff */
[----:B------:R-:W-:Y:S01]  /*0120*/  CS2R R4, SRZ ;  /* 0x0000000000047805 */ /* 0x000fe2000001ff00 */
[----:B------:R-:W-:Y:S01]  /*0130*/  CS2R R6, SRZ ;  /* 0x0000000000067805 */ /* 0x000fe2000001ff00 */
[----:B------:R-:W-:-:S04]  /*0140*/  IMAD.WIDE R14, R15, R12, c[0x0][0x160] ;  /* 0x000058000f0e7625 */ /* 0x000fc800078e020c */
[----:B------:R-:W-:Y:S01]  /*0150*/  IMAD.WIDE R16, R17, R12, c[0x0][0x160] ;  /* 0x0000580011107625 */ /* 0x000fe200078e020c */
[----:B------:R-:W2:Y:S04]  /*0160*/  @!P0 LDG.E.128 R8, [R14.64] ;  /* 0x000000040e088981 */ /* 0x000ea8000c1e1d00 */
[----:B------:R-:W3:Y:S01]  /*0170*/  @!P1 LDG.E.128 R4, [R16.64] ;  /* 0x0000000410049981 */ /* 0x000ee2000c1e1d00 */
[----:B--2---:R-:W-:Y:S02]  /*0180*/  SEL R20, R8, RZ, !P0 ;  /* 0x000000ff08147207 */ /* 0x004fe40004000000 */
[----:B------:R-:W-:Y:S02]  /*0190*/  SEL R22, R9, RZ, !P0 ;  /* 0x000000ff09167207 */ /* 0x000fe40004000000 */
[----:B---3--:R-:W-:-:S02]  /*01a0*/  SEL R4, R4, RZ, !P1 ;  /* 0x000000ff04047207 */ /* 0x008fc40004800000 */
[----:B------:R-:W-:Y:S01]  /*01b0*/  SEL R5, R5, RZ, !P1 ;  /* 0x000000ff05057207 */ /* 0x000fe20004800000 */
[----:B------:R-:W-:Y:S01]  /*01c0*/  FADD R9, R20, R22 ;  /* 0x0000001614097221 */ /* 0x000fe20000000000 */
[----:B------:R-:W-:Y:S02]  /*01d0*/  SEL R10, R10, RZ, !P0 ;  /* 0x000000ff0a0a7207 */ /* 0x000fe40004000000 */
[----:B------:R-:W-:Y:S01]  /*01e0*/  SEL R6, R6, RZ, !P1 ;  /* 0x000000ff06067207 */ /* 0x000fe20004800000 */
[----:B------:R-:W-:Y:S01]  /*01f0*/  FADD R13, R4, R5 ;  /* 0x00000005040d7221 */ /* 0x000fe20000000000 */
[----:B------:R-:W-:Y:S01]  /*0200*/  SEL R11, R11, RZ, !P0 ;  /* 0x000000ff0b0b7207 */ /* 0x000fe20004000000 */
[----:B------:R-:W-:Y:S01]  /*0210*/  FADD R8, R10, R9 ;  /* 0x000000090a087221 */ /* 0x000fe20000000000 */
[----:B------:R-:W-:Y:S01]  /*0220*/  SEL R7, R7, RZ, !P1 ;  /* 0x000000ff07077207 */ /* 0x000fe20004800000 */
[----:B------:R-:W-:Y:S02]  /*0230*/  FADD R14, R6, R13 ;  /* 0x0000000d060e7221 */ /* 0x000fe40000000000 */
[----:B------:R-:W-:-:S02]  /*0240*/  FADD R8, R11, R8 ;  /* 0x000000080b087221 */ /* 0x000fc40000000000 */
[----:B------:R-:W-:-:S03]  /*0250*/  FADD R14, R7, R14 ;  /* 0x0000000e070e7221 */ /* 0x000fc60000000000 */
[----:B------:R-:W-:Y:S02]  /*0260*/  FSEL R8, R8, RZ, !P0 ;  /* 0x000000ff08087208 */ /* 0x000fe40004000000 */
[----:B------:R-:W-:-:S03]  /*0270*/  FSEL R14, R14, RZ, !P1 ;  /* 0x000000ff0e0e7208 */ /* 0x000fc60004800000 */
[----:B------:R-:W0:Y:S04]  /*0280*/  SHFL.BFLY PT, R9, R8, 0x2, 0x1f ;  /* 0x0c401f0008097f89 */ /* 0x000e2800000e0000 */
[----:B------:R-:W1:Y:S01]  /*0290*/  SHFL.BFLY PT, R13, R14, 0x2, 0x1f ;  /* 0x0c401f000e0d7f89 */ /* 0x000e6200000e0000 */
[----:B0-----:R-:W-:Y:S01]  /*02a0*/  FADD R9, R8, R9 ;  /* 0x0000000908097221 */ /* 0x001fe20000000000 */
[----:B-1----:R-:W-:-:S04]  /*02b0*/  FADD R13, R14, R13 ;  /* 0x0000000d0e0d7221 */ /* 0x002fc80000000000 */
[----:B------:R-:W0:Y:S04]  /*02c0*/  SHFL.BFLY PT, R16, R9, 0x1, 0x1f ;  /* 0x0c201f0009107f89 */ /* 0x000e2800000e0000 */
[----:B------:R-:W1:Y:S01]  /*02d0*/  SHFL.BFLY PT, R18, R13, 0x1, 0x1f ;  /* 0x0c201f000d127f89 */ /* 0x000e6200000e0000 */
[----:B0-----:R-:W-:Y:S01]  /*02e0*/  FADD R15, R9, R16 ;  /* 0x00000010090f7221 */ /* 0x001fe20000000000 */
[----:B-1----:R-:W-:-:S03]  /*02f0*/  FADD R18, R13, R18 ;  /* 0x000000120d127221 */ /* 0x002fc60000000000 */
[C---:B------:R-:W-:Y:S01]  /*0300*/  FFMA R16, R15.reuse, -0.0625, R22 ;  /* 0xbd8000000f107823 */ /* 0x040fe20000000016 */
[C---:B------:R-:W-:Y:S01]  /*0310*/  FFMA R10, R15.reuse, -0.0625, R10 ;  /* 0xbd8000000f0a7823 */ /* 0x040fe2000000000a */
[C---:B------:R-:W-:Y:S01]  /*0320*/  FFMA R11, R15.reuse, -0.0625, R11 ;  /* 0xbd8000000f0b7823 */ /* 0x040fe2000000000b */
[----:B------:R-:W-:Y:S01]  /*0330*/  FFMA R17, R18, -0.0625, R5 ;  /* 0xbd80000012117823 */ /* 0x000fe20000000005 */
[----:B------:R-:W-:Y:S01]  /*0340*/  FFMA R5, R15, -0.0625, R20 ;  /* 0xbd8000000f057823 */ /* 0x000fe20000000014 */
[----:B------:R-:W-:Y:S01]  /*0350*/  FMUL R16, R16, R16 ;  /* 0x0000001010107220 */ /* 0x000fe20000400000 */
[C---:B------:R-:W-:Y:S01]  /*0360*/  FFMA R4, R18.reuse, -0.0625, R4 ;  /* 0xbd80000012047823 */ /* 0x040fe20000000004 */
[----:B------:R-:W-:Y:S01]  /*0370*/  FMUL R17, R17, R17 ;  /* 0x0000001111117220 */ /* 0x000fe20000400000 */
[C---:B------:R-:W-:Y:S01]  /*0380*/  FFMA R6, R18.reuse, -0.0625, R6 ;  /* 0xbd80000012067823 */ /* 0x040fe20000000006 */
[----:B------:R-:W-:Y:S01]  /*0390*/  FFMA R5, R5, R5, R16 ;  /* 0x0000000505057223 */ /* 0x000fe20000000010 */
[----:B------:R-:W-:Y:S01]  /*03a0*/  FFMA R7, R18, -0.0625, R7 ;  /* 0xbd80000012077823 */ /* 0x000fe20000000007 */
[----:B------:R-:W-:Y:S01]  /*03b0*/  FFMA R17, R4, R4, R17 ;  /* 0x0000000404117223 */ /* 0x000fe20000000011 */
[----:B------:R-:W-:Y:S01]  /*03c0*/  LOP3.LUT R4, R2, 0x7f, RZ, 0xc0, !PT ;  /* 0x0000007f02047812 */ /* 0x000fe200078ec0ff */
[----:B------:R-:W-:Y:S01]  /*03d0*/  FFMA R10, R10, R10, R5 ;  /* 0x0000000a0a0a7223 */ /* 0x000fe20000000005 */
[----:B------:R-:W-:Y:S01]  /*03e0*/  STS [R0.X4], R15 ;  /* 0x0000000f00007388 */ /* 0x000fe20000004800 */
[----:B------:R-:W-:Y:S01]  /*03f0*/  FFMA R6, R6, R6, R17 ;  /* 0x0000000606067223 */ /* 0x000fe20000000011 */
[----:B------:R-:W-:Y:S01]  /*0400*/  LOP3.LUT R13, R3, 0x7f, R2, 0xf8, !PT ;  /* 0x0000007f030d7812 */ /* 0x000fe200078ef802 */
[----:B------:R-:W-:Y:S01]  /*0410*/  FFMA R10, R11, R11, R10 ;  /* 0x0000000b0b0a7223 */ /* 0x000fe2000000000a */
[----:B------:R-:W-:Y:S01]  /*0420*/  STS [R0.X4+0x100], R18 ;  /* 0x0001001200007388 */ /* 0x000fe20000004800 */
[----:B------:R-:W-:-:S03]  /*0430*/  FFMA R6, R7, R7, R6 ;  /* 0x0000000707067223 */ /* 0x000fc60000000006 */
[----:B------:R-:W-:Y:S01]  /*0440*/  FSEL R10, R10, RZ, !P0 ;  /* 0x000000ff0a0a7208 */ /* 0x000fe20004000000 */
[----:B------:R-:W-:Y:S06]  /*0450*/  BAR.SYNC 0x0 ;  /* 0x0000000000007b1d */ /* 0x000fec0000000000 */
[----:B------:R-:W-:Y:S01]  /*0460*/  FSEL R6, R6, RZ, !P1 ;  /* 0x000000ff06067208 */ /* 0x000fe20004800000 */
[----:B------:R-:W0:Y:S01]  /*0470*/  SHFL.BFLY PT, R7, R10, 0x2, 0x1f ;  /* 0x0c401f000a077f89 */ /* 0x000e2200000e0000 */
[----:B------:R-:W-:Y:S01]  /*0480*/  LOP3.LUT P0, RZ, R2, 0x80, RZ, 0xc0, !PT ;  /* 0x0000008002ff7812 */ /* 0x000fe2000780c0ff */
[----:B------:R-:W-:-:S02]  /*0490*/  IMAD.WIDE R2, R13, R12, c[0x0][0x168] ;  /* 0x00005a000d027625 */ /* 0x000fc400078e020c */
[----:B------:R-:W1:Y:S01]  /*04a0*/  SHFL.BFLY PT, R9, R6, 0x2, 0x1f ;  /* 0x0c401f0006097f89 */ /* 0x000e6200000e0000 */
[----:B------:R-:W-:-:S03]  /*04b0*/  ISETP.LT.AND P0, PT, R13, c[0x0][0x178], !P0 ;  /* 0x00005e000d007a0c */ /* 0x000fc60004701270 */
[----:B------:R-:W2:Y:S01]  /*04c0*/  LDS R5, [R4.X4] ;  /* 0x0000000004057984 */ /* 0x000ea20000004800 */
[----:B0-----:R-:W-:Y:S01]  /*04d0*/  FADD R7, R10, R7 ;  /* 0x000000070a077221 */ /* 0x001fe20000000000 */
[----:B-1----:R-:W-:-:S04]  /*04e0*/  FADD R11, R6, R9 ;  /* 0x00000009060b7221 */ /* 0x002fc80000000000 */
[----:B------:R-:W0:Y:S04]  /*04f0*/  SHFL.BFLY PT, R8, R7, 0x1, 0x1f ;  /* 0x0c201f0007087f89 */ /* 0x000e2800000e0000 */
[----:B------:R-:W1:Y:S01]  /*0500*/  SHFL.BFLY PT, R14, R11, 0x1, 0x1f ;  /* 0x0c201f000b0e7f89 */ /* 0x000e6200000e0000 */
[----:B--2---:R-:W-:-:S03]  /*0510*/  FMUL R5, R5, 0.0625 ;  /* 0x3d80000005057820 */ /* 0x004fc60000400000 */
[----:B------:R-:W-:Y:S06]  /*0520*/  BAR.SYNC 0x0 ;  /* 0x0000000000007b1d */ /* 0x000fec0000000000 */
[----:B0-----:R-:W-:Y:S01]  /*0530*/  FADD R9, R7, R8 ;  /* 0x0000000807097221 */ /* 0x001fe20000000000 */
[----:B-1----:R-:W-:-:S04]  /*0540*/  FADD R15, R11, R14 ;  /* 0x0000000e0b0f7221 */ /* 0x002fc80000000000 */
[----:B------:R-:W-:Y:S04]  /*0550*/  STS [R0.X4], R9 ;  /* 0x0000000900007388 */ /* 0x000fe80000004800 */
[----:B------:R-:W-:Y:S04]  /*0560*/  STS [R0.X4+0x100], R15 ;  /* 0x0001000f00007388 */ /* 0x000fe80000004800 */
[----:B------:R-:W-:Y:S06]  /*0570*/  BAR.SYNC 0x0 ;  /* 0x0000000000007b1d */ /* 0x000fec0000000000 */
[----:B------:R0:W-:Y:S01]  /*0580*/  @P0 STG.E [R2.64], R5 ;  /* 0x0000000502000986 */ /* 0x0001e2000c101904 */
[----:B------:R-:W-:Y:S05]  /*0590*/  @!P0 EXIT ;  /* 0x000000000000894d */ /* 0x000fea0003800000 */
[----:B0-----:R-:W0:Y:S01]  /*05a0*/  LDS R3, [R4.X4] ;  /* 0x0000000004037984 */ /* 0x001e220000004800 */
[----:B------:R-:W-:-:S05]  /*05b0*/  IMAD.WIDE R12, R13, R12, c[0x0][0x170] ;  /* 0x00005c000d0c7625 */ /* 0x000fca00078e020c */
[----:B0-----:R-:W-:Y:S01]  /*05c0*/  STG.E [R12.64], R3 ;  /* 0x000000030c007986 */ /* 0x001fe2000c101904 */
[----:B------:R-:W-:Y:S05]  /*05d0*/  EXIT ;  /* 0x000000000000794d */ /* 0x000fea0003800000 */
.L_x_0:
[----:B------:R-:W-:-:S00]  /*05e0*/  BRA `(.L_x_0) ;  /* 0xfffffff000007947 */ /* 0x000fc0000383ffff */
[----:B------:R-:W-:-:S00]  /*05f0*/  NOP ;  /* 0x0000000000007918 */ /* 0x000fc00000000000 */
        /* <DEDUP_REMOVED lines=8> */
.L_x_1:


//--------------------- .nv.shared.triton_        --------------------------
	.section	.nv.shared.triton_,"aw",@nobits
	.align	16
